//
// Generated by NVIDIA NVVM Compiler
//
// Compiler Build ID: CL-36424714
// Cuda compilation tools, release 13.0, V13.0.88
// Based on NVVM 20.0.0
//

.version 9.0
.target sm_100
.address_size 64

	// .globl	_Z12burgers_stepPKfS0_PfS1_iiffffm

.visible .entry _Z12burgers_stepPKfS0_PfS1_iiffffm(
	.param .u64 .ptr .align 1 _Z12burgers_stepPKfS0_PfS1_iiffffm_param_0,
	.param .u64 .ptr .align 1 _Z12burgers_stepPKfS0_PfS1_iiffffm_param_1,
	.param .u64 .ptr .align 1 _Z12burgers_stepPKfS0_PfS1_iiffffm_param_2,
	.param .u64 .ptr .align 1 _Z12burgers_stepPKfS0_PfS1_iiffffm_param_3,
	.param .u32 _Z12burgers_stepPKfS0_PfS1_iiffffm_param_4,
	.param .u32 _Z12burgers_stepPKfS0_PfS1_iiffffm_param_5,
	.param .f32 _Z12burgers_stepPKfS0_PfS1_iiffffm_param_6,
	.param .f32 _Z12burgers_stepPKfS0_PfS1_iiffffm_param_7,
	.param .f32 _Z12burgers_stepPKfS0_PfS1_iiffffm_param_8,
	.param .f32 _Z12burgers_stepPKfS0_PfS1_iiffffm_param_9,
	.param .u64 _Z12burgers_stepPKfS0_PfS1_iiffffm_param_10
)
{


	ret;

}


// ===== COMPILED SASS (sm_100) =====

	.target	sm_100

	.elftype	@"ET_EXEC"


//--------------------- .note.nv.tkinfo           --------------------------
	.section	.note.nv.tkinfo,"",@"SHT_NOTE"
	.sectionflags	@"SHF_NOTE_NV_TKINFO"
	.tkinfo
        /*0018*/ 	.word	0x00000002
        /*0030*/ 	.string	""
        /*0030*/ 	.string	"ptxas"
        /*0030*/ 	.string	"Cuda compilation tools, release 13.0, V13.0.88"
        /*0030*/ 	.string	"Build cuda_13.0.r13.0/compiler.36424714_0"
        /*0030*/ 	.string	"-arch sm_100 -m 64 "



//--------------------- .note.nv.cuinfo           --------------------------
	.section	.note.nv.cuinfo,"",@"SHT_NOTE"
	.sectionflags	@"SHF_NOTE_NV_CUINFO"
        /*0018*/ 	.short	0x0002
        /*001a*/ 	.short	0x0064
        /*001c*/ 	.short	0x0082
	.zero		2


//--------------------- .nv.info                  --------------------------
	.section	.nv.info,"",@"SHT_CUDA_INFO"
	.align	4


	//----- nvinfo : EIATTR_REGCOUNT
	.align		4
        /*0000*/ 	.byte	0x04, 0x2f
        /*0002*/ 	.short	(.L_1 - .L_0)
	.align		4
.L_0:
        /*0004*/ 	.word	index@(_Z12burgers_stepPKfS0_PfS1_iiffffm)
        /*0008*/ 	.word	0x00000004


	//----- nvinfo : EIATTR_FRAME_SIZE
	.align		4
.L_1:
        /*000c*/ 	.byte	0x04, 0x11
        /*000e*/ 	.short	(.L_3 - .L_2)
	.align		4
.L_2:
        /*0010*/ 	.word	index@(_Z12burgers_stepPKfS0_PfS1_iiffffm)
        /*0014*/ 	.word	0x00000000


	//----- nvinfo : EIATTR_MIN_STACK_SIZE
	.align		4
.L_3:
        /*0018*/ 	.byte	0x04, 0x12
        /*001a*/ 	.short	(.L_5 - .L_4)
	.align		4
.L_4:
        /*001c*/ 	.word	index@(_Z12burgers_stepPKfS0_PfS1_iiffffm)
        /*0020*/ 	.word	0x00000000
.L_5:


//--------------------- .nv.compat                --------------------------
	.section	.nv.compat,"",@"SHT_CUDA_COMPAT_INFO"
	.align	4
        /*0000*/ 	.byte	0x02, 0x09, 0x00, 0x00, 0x02, 0x02, 0x01, 0x00, 0x02, 0x05, 0x05, 0x00, 0x03, 0x07, 0x01, 0x01
        /*0010*/ 	.byte	0x02, 0x03, 0x00, 0x00, 0x02, 0x06, 0x01, 0x00, 0x04, 0x0b, 0x08, 0x00, 0x09, 0x00, 0x00, 0x00
        /*0020*/ 	.byte	0x00, 0x00, 0x00, 0x00


//--------------------- .nv.info._Z12burgers_stepPKfS0_PfS1_iiffffm --------------------------
	.section	.nv.info._Z12burgers_stepPKfS0_PfS1_iiffffm,"",@"SHT_CUDA_INFO"
	.sectionflags	@""
	.align	4


	//----- nvinfo : EIATTR_CUDA_API_VERSION
	.align		4
        /*0000*/ 	.byte	0x04, 0x37
        /*0002*/ 	.short	(.L_7 - .L_6)
.L_6:
        /*0004*/ 	.word	0x00000082


	//----- nvinfo : EIATTR_KPARAM_INFO
	.align		4
.L_7:
        /*0008*/ 	.byte	0x04, 0x17
        /*000a*/ 	.short	(.L_9 - .L_8)
.L_8:
        /*000c*/ 	.word	0x00000000
        /*0010*/ 	.short	0x000a
        /*0012*/ 	.short	0x0038
        /*0014*/ 	.byte	0x00, 0xf0, 0x21, 0x00


	//----- nvinfo : EIATTR_KPARAM_INFO
	.align		4
.L_9:
        /*0018*/ 	.byte	0x04, 0x17
        /*001a*/ 	.short	(.L_11 - .L_10)
.L_10:
        /*001c*/ 	.word	0x00000000
        /*0020*/ 	.short	0x0009
        /*0022*/ 	.short	0x0034
        /*0024*/ 	.byte	0x00, 0xf0, 0x11, 0x00


	//----- nvinfo : EIATTR_KPARAM_INFO
	.align		4
.L_11:
        /*0028*/ 	.byte	0x04, 0x17
        /*002a*/ 	.short	(.L_13 - .L_12)
.L_12:
        /*002c*/ 	.word	0x00000000
        /*0030*/ 	.short	0x0008
        /*0032*/ 	.short	0x0030
        /*0034*/ 	.byte	0x00, 0xf0, 0x11, 0x00


	//----- nvinfo : EIATTR_KPARAM_INFO
	.align		4
.L_13:
        /*0038*/ 	.byte	0x04, 0x17
        /*003a*/ 	.short	(.L_15 - .L_14)
.L_14:
        /*003c*/ 	.word	0x00000000
        /*0040*/ 	.short	0x0007
        /*0042*/ 	.short	0x002c
        /*0044*/ 	.byte	0x00, 0xf0, 0x11, 0x00


	//----- nvinfo : EIATTR_KPARAM_INFO
	.align		4
.L_15:
        /*0048*/ 	.byte	0x04, 0x17
        /*004a*/ 	.short	(.L_17 - .L_16)
.L_16:
        /*004c*/ 	.word	0x00000000
        /*0050*/ 	.short	0x0006
        /*0052*/ 	.short	0x0028
        /*0054*/ 	.byte	0x00, 0xf0, 0x11, 0x00


	//----- nvinfo : EIATTR_KPARAM_INFO
	.align		4
.L_17:
        /*0058*/ 	.byte	0x04, 0x17
        /*005a*/ 	.short	(.L_19 - .L_18)
.L_18:
        /*005c*/ 	.word	0x00000000
        /*0060*/ 	.short	0x0005
        /*0062*/ 	.short	0x0024
        /*0064*/ 	.byte	0x00, 0xf0, 0x11, 0x00


	//----- nvinfo : EIATTR_KPARAM_INFO
	.align		4
.L_19:
        /*0068*/ 	.byte	0x04, 0x17
        /*006a*/ 	.short	(.L_21 - .L_20)
.L_20:
        /*006c*/ 	.word	0x00000000
        /*0070*/ 	.short	0x0004
        /*0072*/ 	.short	0x0020
        /*0074*/ 	.byte	0x00, 0xf0, 0x11, 0x00


	//----- nvinfo : EIATTR_KPARAM_INFO
	.align		4
.L_21:
        /*0078*/ 	.byte	0x04, 0x17
        /*007a*/ 	.short	(.L_23 - .L_22)
.L_22:
        /*007c*/ 	.word	0x00000000
        /*0080*/ 	.short	0x0003
        /*0082*/ 	.short	0x0018
        /*0084*/ 	.byte	0x00, 0xf5, 0x21, 0x00


	//----- nvinfo : EIATTR_KPARAM_INFO
	.align		4
.L_23:
        /*0088*/ 	.byte	0x04, 0x17
        /*008a*/ 	.short	(.L_25 - .L_24)
.L_24:
        /*008c*/ 	.word	0x00000000
        /*0090*/ 	.short	0x0002
        /*0092*/ 	.short	0x0010
        /*0094*/ 	.byte	0x00, 0xf5, 0x21, 0x00


	//----- nvinfo : EIATTR_KPARAM_INFO
	.align		4
.L_25:
        /*0098*/ 	.byte	0x04, 0x17
        /*009a*/ 	.short	(.L_27 - .L_26)
.L_26:
        /*009c*/ 	.word	0x00000000
        /*00a0*/ 	.short	0x0001
        /*00a2*/ 	.short	0x0008
        /*00a4*/ 	.byte	0x00, 0xf5, 0x21, 0x00


	//----- nvinfo : EIATTR_KPARAM_INFO
	.align		4
.L_27:
        /*00a8*/ 	.byte	0x04, 0x17
        /*00aa*/ 	.short	(.L_29 - .L_28)
.L_28:
        /*00ac*/ 	.word	0x00000000
        /*00b0*/ 	.short	0x0000
        /*00b2*/ 	.short	0x0000
        /*00b4*/ 	.byte	0x00, 0xf5, 0x21, 0x00


	//----- nvinfo : EIATTR_SPARSE_MMA_MASK
	.align		4
.L_29:
        /*00b8*/ 	.byte	0x03, 0x50
        /*00ba*/ 	.short	0x0000


	//----- nvinfo : EIATTR_MAXREG_COUNT
	.align		4
        /*00bc*/ 	.byte	0x03, 0x1b
        /*00be*/ 	.short	0x00ff


	//----- nvinfo : EIATTR_MERCURY_ISA_VERSION
	.align		4
        /*00c0*/ 	.byte	0x03, 0x5f
        /*00c2*/ 	.short	0x0101


	//----- nvinfo : EIATTR_VRC_CTA_INIT_COUNT
	.align		4
        /*00c4*/ 	.byte	0x02, 0x4a
	.zero		1
	.zero		1


	//----- nvinfo : EIATTR_EXIT_INSTR_OFFSETS
	.align		4
        /*00c8*/ 	.byte	0x04, 0x1c
        /*00ca*/ 	.short	(.L_31 - .L_30)


	//   ....[0]....
.L_30:
        /*00cc*/ 	.word	0x00000010


	//----- nvinfo : EIATTR_CBANK_PARAM_SIZE
	.align		4
.L_31:
        /*00d0*/ 	.byte	0x03, 0x19
        /*00d2*/ 	.short	0x0040


	//----- nvinfo : EIATTR_PARAM_CBANK
	.align		4
        /*00d4*/ 	.byte	0x04, 0x0a
        /*00d6*/ 	.short	(.L_33 - .L_32)
	.align		4
.L_32:
        /*00d8*/ 	.word	index@(.nv.constant0._Z12burgers_stepPKfS0_PfS1_iiffffm)
        /*00dc*/ 	.short	0x0380
        /*00de*/ 	.short	0x0040


	//----- nvinfo : EIATTR_SW_WAR
	.align		4
.L_33:
        /*00e0*/ 	.byte	0x04, 0x36
        /*00e2*/ 	.short	(.L_35 - .L_34)
.L_34:
        /*00e4*/ 	.word	0x00000008
.L_35:


//--------------------- .nv.callgraph             --------------------------
	.section	.nv.callgraph,"",@"SHT_CUDA_CALLGRAPH"
	.align	4
	.sectionentsize	8
	.align		4
        /*0000*/ 	.word	0x00000000
	.align		4
        /*0004*/ 	.word	0xffffffff
	.align		4
        /*0008*/ 	.word	0x00000000
	.align		4
        /*000c*/ 	.word	0xfffffffe
	.align		4
        /*0010*/ 	.word	0x00000000
	.align		4
        /*0014*/ 	.word	0xfffffffd
	.align		4
        /*0018*/ 	.word	0x00000000
	.align		4
        /*001c*/ 	.word	0xfffffffc


//--------------------- .text._Z12burgers_stepPKfS0_PfS1_iiffffm --------------------------
	.section	.text._Z12burgers_stepPKfS0_PfS1_iiffffm,"ax",@progbits
	.align	128
        .global         _Z12burgers_stepPKfS0_PfS1_iiffffm
        .type           _Z12burgers_stepPKfS0_PfS1_iiffffm,@function
        .size           _Z12burgers_stepPKfS0_PfS1_iiffffm,(.L_x_1 - _Z12burgers_stepPKfS0_PfS1_iiffffm)
        .other          _Z12burgers_stepPKfS0_PfS1_iiffffm,@"STO_CUDA_ENTRY STV_DEFAULT"
_Z12burgers_stepPKfS0_PfS1_iiffffm:
.text._Z12burgers_stepPKfS0_PfS1_iiffffm:
[----:B------:R-:W-:Y:S01]  /*0000*/  LDC R1, c[0x0][0x37c] ;  /* 0x0000df00ff017b82 */ /* 0x000fe20000000800 */
[----:B------:R-:W-:Y:S05]  /*0010*/  EXIT ;  /* 0x000000000000794d */ /* 0x000fea0003800000 */
.L_x_0:
[----:B------:R-:W-:-:S00]  /*0020*/  BRA `(.L_x_0) ;  /* 0xfffffffc00fc7947 */ /* 0x000fc0000383ffff */
[----:B------:R-:W-:-:S00]  /*0030*/  NOP ;  /* 0x0000000000007918 */ /* 0x000fc00000000000 */
        /* <DEDUP_REMOVED lines=12> */
.L_x_1:


//--------------------- .nv.shared.reserved.0     --------------------------
	.section	.nv.shared.reserved.0,"aw",@nobits
	.weak		__nv_reservedSMEM_offset_0_alias
	.size		__nv_reservedSMEM_offset_0_alias, 0, 64
	.other		__nv_reservedSMEM_offset_0_alias,@"STO_CUDA_RESERVED_SHARED STV_DEFAULT"
__nv_reservedSMEM_offset_0_alias:
	.zero		0
	.zero		64


//--------------------- .nv.constant0._Z12burgers_stepPKfS0_PfS1_iiffffm --------------------------
	.section	.nv.constant0._Z12burgers_stepPKfS0_PfS1_iiffffm,"a",@progbits
	.sectionflags	@""
	.align	4
.nv.constant0._Z12burgers_stepPKfS0_PfS1_iiffffm:
	.zero		960


//--------------------- SYMBOLS --------------------------

	.type		.nv.reservedSmem.offset0,@object
	.size		.nv.reservedSmem.offset0,0x4
